	.headerflags	@"EF_CUDA_TEXMODE_UNIFIED EF_CUDA_64BIT_ADDRESS EF_CUDA_ACCELERATORS EF_CUDA_SM90 EF_CUDA_VIRTUAL_SM(EF_CUDA_SM90)"
	.elftype	@"ET_EXEC"


//--------------------- .nv.info                  --------------------------
	.section	.nv.info,"",@"SHT_CUDA_INFO"
	.align	4


	//----- nvinfo : EIATTR_REGCOUNT
	.align		4
        /*0000*/ 	.byte	0x04, 0x2f
        /*0002*/ 	.short	(.L_1 - .L_0)
	.align		4
.L_0:
        /*0004*/ 	.word	index@(triton_poi_fused_convolution_26)
        /*0008*/ 	.word	0x00000012


	//----- nvinfo : EIATTR_MIN_STACK_SIZE
	.align		4
.L_1:
        /*000c*/ 	.byte	0x04, 0x12
        /*000e*/ 	.short	(.L_3 - .L_2)
	.align		4
.L_2:
        /*0010*/ 	.word	index@(triton_poi_fused_convolution_26)
        /*0014*/ 	.word	0x00000000


	//----- nvinfo : EIATTR_FRAME_SIZE
	.align		4
.L_3:
        /*0018*/ 	.byte	0x04, 0x11
        /*001a*/ 	.short	(.L_5 - .L_4)
	.align		4
.L_4:
        /*001c*/ 	.word	index@(triton_poi_fused_convolution_26)
        /*0020*/ 	.word	0x00000000


	//----- nvinfo : EIATTR_MIN_STACK_SIZE
	.align		4
.L_5:
        /*0024*/ 	.byte	0x04, 0x12
        /*0026*/ 	.short	(.L_7 - .L_6)
	.align		4
.L_6:
        /*0028*/ 	.word	index@(triton_poi_fused_convolution_26)
        /*002c*/ 	.word	0x00000000
.L_7:


//--------------------- .nv.info.triton_poi_fused_convolution_26 --------------------------
	.section	.nv.info.triton_poi_fused_convolution_26,"",@"SHT_CUDA_INFO"
	.sectionflags	@""
	.align	4


	//----- nvinfo : EIATTR_CUDA_API_VERSION
	.align		4
        /*0000*/ 	.byte	0x04, 0x37
        /*0002*/ 	.short	(.L_9 - .L_8)
.L_8:
        /*0004*/ 	.word	0x0000007c


	//----- nvinfo : EIATTR_KPARAM_INFO
	.align		4
.L_9:
        /*0008*/ 	.byte	0x04, 0x17
        /*000a*/ 	.short	(.L_11 - .L_10)
.L_10:
        /*000c*/ 	.word	0x00000000
        /*0010*/ 	.short	0x0004
        /*0012*/ 	.short	0x001c
        /*0014*/ 	.byte	0x00, 0xf0, 0x11, 0x00


	//----- nvinfo : EIATTR_KPARAM_INFO
	.align		4
.L_11:
        /*0018*/ 	.byte	0x04, 0x17
        /*001a*/ 	.short	(.L_13 - .L_12)
.L_12:
        /*001c*/ 	.word	0x00000000
        /*0020*/ 	.short	0x0003
        /*0022*/ 	.short	0x0018
        /*0024*/ 	.byte	0x00, 0xf0, 0x11, 0x00


	//----- nvinfo : EIATTR_KPARAM_INFO
	.align		4
.L_13:
        /*0028*/ 	.byte	0x04, 0x17
        /*002a*/ 	.short	(.L_15 - .L_14)
.L_14:
        /*002c*/ 	.word	0x00000000
        /*0030*/ 	.short	0x0002
        /*0032*/ 	.short	0x0010
        /*0034*/ 	.byte	0x00, 0xf4, 0x21, 0x00


	//----- nvinfo : EIATTR_KPARAM_INFO
	.align		4
.L_15:
        /*0038*/ 	.byte	0x04, 0x17
        /*003a*/ 	.short	(.L_17 - .L_16)
.L_16:
        /*003c*/ 	.word	0x00000000
        /*0040*/ 	.short	0x0001
        /*0042*/ 	.short	0x0008
        /*0044*/ 	.byte	0x00, 0xf4, 0x21, 0x00


	//----- nvinfo : EIATTR_KPARAM_INFO
	.align		4
.L_17:
        /*0048*/ 	.byte	0x04, 0x17
        /*004a*/ 	.short	(.L_19 - .L_18)
.L_18:
        /*004c*/ 	.word	0x00000000
        /*0050*/ 	.short	0x0000
        /*0052*/ 	.short	0x0000
        /*0054*/ 	.byte	0x00, 0xf4, 0x21, 0x00


	//----- nvinfo : EIATTR_SPARSE_MMA_MASK
	.align		4
.L_19:
        /*0058*/ 	.byte	0x03, 0x50
        /*005a*/ 	.short	0x0000


	//----- nvinfo : EIATTR_MAXREG_COUNT
	.align		4
        /*005c*/ 	.byte	0x03, 0x1b
        /*005e*/ 	.short	0x00ff


	//----- nvinfo : EIATTR_EXIT_INSTR_OFFSETS
	.align		4
        /*0060*/ 	.byte	0x04, 0x1c
        /*0062*/ 	.short	(.L_21 - .L_20)


	//   ....[0]....
.L_20:
        /*0064*/ 	.word	0x00000230


	//   ....[1]....
        /*0068*/ 	.word	0x00000250


	//----- nvinfo : EIATTR_REQNTID
	.align		4
.L_21:
        /*006c*/ 	.byte	0x04, 0x10
        /*006e*/ 	.short	(.L_23 - .L_22)
.L_22:
        /*0070*/ 	.word	0x00000080
        /*0074*/ 	.word	0x00000001
        /*0078*/ 	.word	0x00000001


	//----- nvinfo : EIATTR_CBANK_PARAM_SIZE
	.align		4
.L_23:
        /*007c*/ 	.byte	0x03, 0x19
        /*007e*/ 	.short	0x0020


	//----- nvinfo : EIATTR_PARAM_CBANK
	.align		4
        /*0080*/ 	.byte	0x04, 0x0a
        /*0082*/ 	.short	(.L_25 - .L_24)
	.align		4
.L_24:
        /*0084*/ 	.word	index@(.nv.constant0.triton_poi_fused_convolution_26)
        /*0088*/ 	.short	0x0210
        /*008a*/ 	.short	0x0020


	//----- nvinfo : EIATTR_SW_WAR
	.align		4
.L_25:
        /*008c*/ 	.byte	0x04, 0x36
        /*008e*/ 	.short	(.L_27 - .L_26)
.L_26:
        /*0090*/ 	.word	0x00000008
.L_27:


//--------------------- .nv.callgraph             --------------------------
	.section	.nv.callgraph,"",@"SHT_CUDA_CALLGRAPH"
	.align	4
	.sectionentsize	8
	.align		4
        /*0000*/ 	.word	0x00000000
	.align		4
        /*0004*/ 	.word	0xffffffff
	.align		4
        /*0008*/ 	.word	0x00000000
	.align		4
        /*000c*/ 	.word	0xfffffffe
	.align		4
        /*0010*/ 	.word	0x00000000
	.align		4
        /*0014*/ 	.word	0xfffffffd
	.align		4
        /*0018*/ 	.word	0x00000000
	.align		4
        /*001c*/ 	.word	0xfffffffc


//--------------------- .text.triton_poi_fused_convolution_26 --------------------------
	.section	.text.triton_poi_fused_convolution_26,"ax",@progbits
	.align	128
        .global         triton_poi_fused_convolution_26
        .type           triton_poi_fused_convolution_26,@function
        .size           triton_poi_fused_convolution_26,(.L_x_1 - triton_poi_fused_convolution_26)
        .other          triton_poi_fused_convolution_26,@"STO_CUDA_ENTRY STV_DEFAULT"
triton_poi_fused_convolution_26:
.text.triton_poi_fused_convolution_26:
[----:B------:R-:W0:Y:S02]  /*0000*/  LDC R1, c[0x0][0x28] ;  /* 0x00000a00ff017b82 */ /* 0x000e240000000800 */
[----:B------:R-:W1:Y:S01]  /*0010*/  S2R R0, SR_CTAID.Y ;  /* 0x0000000000007919 */ /* 0x000e620000002600 */
[----:B------:R-:W2:Y:S01]  /*0020*/  LDC.64 R4, c[0x0][0x218] ;  /* 0x00008600ff047b82 */ /* 0x000ea20000000a00 */
[----:B------:R-:W-:Y:S01]  /*0030*/  IMAD.MOV.U32 R10, RZ, RZ, RZ ;  /* 0x000000ffff0a7224 */ /* 0x000fe200078e00ff */
[----:B------:R-:W-:Y:S01]  /*0040*/  ULDC.64 UR4, c[0x0][0x208] ;  /* 0x0000820000047ab9 */ /* 0x000fe20000000a00 */
[----:B------:R-:W3:Y:S01]  /*0050*/  S2R R6, SR_TID.X ;  /* 0x0000000000067919 */ /* 0x000ee20000002100 */
[----:B------:R-:W4:Y:S01]  /*0060*/  S2R R11, SR_CTAID.X ;  /* 0x00000000000b7919 */ /* 0x000f220000002500 */
[----:B-1----:R-:W-:Y:S02]  /*0070*/  SHF.R.S32.HI R3, RZ, 0x1f, R0 ;  /* 0x0000001fff037819 */ /* 0x002fe40000011400 */
[----:B------:R-:W-:Y:S02]  /*0080*/  ISETP.GE.AND P1, PT, R0, 0x10, PT ;  /* 0x000000100000780c */ /* 0x000fe40003f26270 */
[----:B------:R-:W-:Y:S01]  /*0090*/  LEA.HI R7, R3, R0, RZ, 0x2 ;  /* 0x0000000003077211 */ /* 0x000fe200078f10ff */
[----:B---3--:R-:W-:Y:S01]  /*00a0*/  IMAD.SHL.U32 R6, R6, 0x2, RZ ;  /* 0x0000000206067824 */ /* 0x008fe200078e00ff */
[----:B------:R-:W1:Y:S02]  /*00b0*/  LDC.64 R2, c[0x0][0x210] ;  /* 0x00008400ff027b82 */ /* 0x000e640000000a00 */
[C---:B------:R-:W-:Y:S01]  /*00c0*/  LOP3.LUT R9, R7.reuse, 0xfffffffc, RZ, 0xc0, !PT ;  /* 0xfffffffc07097812 */ /* 0x040fe200078ec0ff */
[----:B------:R-:W-:Y:S01]  /*00d0*/  IMAD.SHL.U32 R7, R7, 0x100, RZ ;  /* 0x0000010007077824 */ /* 0x000fe200078e00ff */
[----:B------:R-:W-:-:S02]  /*00e0*/  LOP3.LUT R6, R6, 0xfe, RZ, 0xc0, !PT ;  /* 0x000000fe06067812 */ /* 0x000fc400078ec0ff */
[----:B------:R-:W-:Y:S02]  /*00f0*/  IADD3 R9, -R9, R0, RZ ;  /* 0x0000000009097210 */ /* 0x000fe40007ffe1ff */
[----:B------:R-:W-:Y:S01]  /*0100*/  LOP3.LUT R8, R7, 0xfffffc00, RZ, 0xc0, !PT ;  /* 0xfffffc0007087812 */ /* 0x000fe200078ec0ff */
[----:B----4-:R-:W-:Y:S02]  /*0110*/  IMAD R11, R11, 0x100, R6 ;  /* 0x000001000b0b7824 */ /* 0x010fe400078e0206 */
[----:B--2---:R-:W-:Y:S01]  /*0120*/  IMAD.WIDE R6, R9, 0x4, R4 ;  /* 0x0000000409067825 */ /* 0x004fe200078e0204 */
[----:B------:R-:W-:Y:S02]  /*0130*/  IADD3 R8, R9, R8, RZ ;  /* 0x0000000809087210 */ /* 0x000fe40007ffe0ff */
[----:B------:R-:W-:-:S03]  /*0140*/  ISETP.GE.AND P0, PT, R11, 0x100, PT ;  /* 0x000001000b00780c */ /* 0x000fc60003f06270 */
[----:B------:R-:W-:Y:S01]  /*0150*/  IMAD R13, R11, 0x4, R8 ;  /* 0x000000040b0d7824 */ /* 0x000fe200078e0208 */
[----:B------:R-:W-:Y:S01]  /*0160*/  ISETP.LT.AND P0, PT, R0, 0x10, !P0 ;  /* 0x000000100000780c */ /* 0x000fe20004701270 */
[----:B------:R-:W2:Y:S03]  /*0170*/  LDC.64 R8, c[0x0][0x220] ;  /* 0x00008800ff087b82 */ /* 0x000ea60000000a00 */
[----:B------:R-:W-:Y:S01]  /*0180*/  IADD3 R15, R13, 0x4, RZ ;  /* 0x000000040d0f7810 */ /* 0x000fe20007ffe0ff */
[----:B-1----:R-:W-:Y:S01]  /*0190*/  IMAD.WIDE R4, R13, 0x4, R2 ;  /* 0x000000040d047825 */ /* 0x002fe200078e0202 */
[----:B------:R-:W-:-:S03]  /*01a0*/  CS2R R12, SRZ ;  /* 0x00000000000c7805 */ /* 0x000fc6000001ff00 */
[----:B------:R-:W-:-:S03]  /*01b0*/  IMAD.WIDE R2, R15, 0x4, R2 ;  /* 0x000000040f027825 */ /* 0x000fc600078e0202 */
[----:B------:R-:W3:Y:S04]  /*01c0*/  @!P1 LDG.E.EL R13, desc[UR4][R6.64] ;  /* 0x00000004060d9981 */ /* 0x000ee8000c2e1900 */
[----:B------:R-:W3:Y:S04]  /*01d0*/  @P0 LDG.E.EL R10, desc[UR4][R4.64] ;  /* 0x00000004040a0981 */ /* 0x000ee8000c2e1900 */
[----:B------:R-:W4:Y:S01]  /*01e0*/  @P0 LDG.E.EL R12, desc[UR4][R2.64] ;  /* 0x00000004020c0981 */ /* 0x000f22000c2e1900 */
[----:B------:R-:W-:-:S05]  /*01f0*/  LEA R11, R0, R11, 0x8 ;  /* 0x0000000b000b7211 */ /* 0x000fca00078e40ff */
[----:B--2---:R-:W-:-:S04]  /*0200*/  IMAD.WIDE R8, R11, 0x4, R8 ;  /* 0x000000040b087825 */ /* 0x004fc800078e0208 */
[C---:B---3--:R-:W-:Y:S01]  /*0210*/  FADD R10, R13.reuse, R10 ;  /* 0x0000000a0d0a7221 */ /* 0x048fe20000000000 */
[----:B----4-:R-:W-:Y:S01]  /*0220*/  FADD R11, R13, R12 ;  /* 0x0000000c0d0b7221 */ /* 0x010fe20000000000 */
[----:B------:R-:W-:Y:S06]  /*0230*/  @!P0 EXIT ;  /* 0x000000000000894d */ /* 0x000fec0003800000 */
[----:B------:R-:W-:Y:S01]  /*0240*/  STG.E.64 desc[UR4][R8.64], R10 ;  /* 0x0000000a08007986 */ /* 0x000fe2000c101b04 */
[----:B------:R-:W-:Y:S05]  /*0250*/  EXIT ;  /* 0x000000000000794d */ /* 0x000fea0003800000 */
.L_x_0:
[----:B------:R-:W-:-:S00]  /*0260*/  BRA `(.L_x_0) ;  /* 0xfffffffc00fc7947 */ /* 0x000fc0000383ffff */
[----:B------:R-:W-:-:S00]  /*0270*/  NOP ;  /* 0x0000000000007918 */ /* 0x000fc00000000000 */
        /* <DEDUP_REMOVED lines=8> */
.L_x_1:


//--------------------- .nv.constant0.triton_poi_fused_convolution_26 --------------------------
	.section	.nv.constant0.triton_poi_fused_convolution_26,"a",@progbits
	.sectionflags	@""
	.align	4
.nv.constant0.triton_poi_fused_convolution_26:
	.zero		560
